//
// Generated by NVIDIA NVVM Compiler
//
// Compiler Build ID: CL-36424714
// Cuda compilation tools, release 13.0, V13.0.88
// Based on NVVM 20.0.0
//

.version 9.0
.target sm_100
.address_size 64

	// .globl	_Z20haspSet_th1_sh5_mem4v

.visible .entry _Z20haspSet_th1_sh5_mem4v()
{


	ret;

}
	// .globl	_Z22haspSet_th2_sh24_mem20v
.visible .entry _Z22haspSet_th2_sh24_mem20v()
{


	ret;

}
	// .globl	_Z14haspMalloc_th1v
.visible .entry _Z14haspMalloc_th1v()
{


	ret;

}
	// .globl	_Z14haspMalloc_th2v
.visible .entry _Z14haspMalloc_th2v()
{


	ret;

}
	// .globl	_Z13haspUnset_th1v
.visible .entry _Z13haspUnset_th1v()
{


	ret;

}
	// .globl	_Z13haspUnset_th2v
.visible .entry _Z13haspUnset_th2v()
{


	ret;

}
	// .globl	_Z15vectorAddKernelPiS_S_i
.visible .entry _Z15vectorAddKernelPiS_S_i(
	.param .u64 .ptr .align 1 _Z15vectorAddKernelPiS_S_i_param_0,
	.param .u64 .ptr .align 1 _Z15vectorAddKernelPiS_S_i_param_1,
	.param .u64 .ptr .align 1 _Z15vectorAddKernelPiS_S_i_param_2,
	.param .u32 _Z15vectorAddKernelPiS_S_i_param_3
)
{
	.reg .pred 	%p<2>;
	.reg .b32 	%r<9>;
	.reg .b64 	%rd<11>;

	ld.param.u64 	%rd1, [_Z15vectorAddKernelPiS_S_i_param_0];
	ld.param.u64 	%rd2, [_Z15vectorAddKernelPiS_S_i_param_1];
	ld.param.u64 	%rd3, [_Z15vectorAddKernelPiS_S_i_param_2];
	ld.param.u32 	%r2, [_Z15vectorAddKernelPiS_S_i_param_3];
	mov.u32 	%r3, %tid.x;
	mov.u32 	%r4, %ctaid.x;
	mov.u32 	%r5, %ntid.x;
	mad.lo.s32 	%r1, %r4, %r5, %r3;
	setp.ge.s32 	%p1, %r1, %r2;
	@%p1 bra 	$L__BB6_2;
	cvta.to.global.u64 	%rd4, %rd1;
	cvta.to.global.u64 	%rd5, %rd2;
	cvta.to.global.u64 	%rd6, %rd3;
	mul.wide.s32 	%rd7, %r1, 4;
	add.s64 	%rd8, %rd4, %rd7;
	ld.global.u32 	%r6, [%rd8];
	add.s64 	%rd9, %rd5, %rd7;
	ld.global.u32 	%r7, [%rd9];
	add.s32 	%r8, %r7, %r6;
	add.s64 	%rd10, %rd6, %rd7;
	st.global.u32 	[%rd10], %r8;
$L__BB6_2:
	ret;

}
	// .globl	_Z15vectorMulKernelPiS_S_i
.visible .entry _Z15vectorMulKernelPiS_S_i(
	.param .u64 .ptr .align 1 _Z15vectorMulKernelPiS_S_i_param_0,
	.param .u64 .ptr .align 1 _Z15vectorMulKernelPiS_S_i_param_1,
	.param .u64 .ptr .align 1 _Z15vectorMulKernelPiS_S_i_param_2,
	.param .u32 _Z15vectorMulKernelPiS_S_i_param_3
)
{
	.reg .pred 	%p<2>;
	.reg .b32 	%r<9>;
	.reg .b64 	%rd<11>;

	ld.param.u64 	%rd1, [_Z15vectorMulKernelPiS_S_i_param_0];
	ld.param.u64 	%rd2, [_Z15vectorMulKernelPiS_S_i_param_1];
	ld.param.u64 	%rd3, [_Z15vectorMulKernelPiS_S_i_param_2];
	ld.param.u32 	%r2, [_Z15vectorMulKernelPiS_S_i_param_3];
	mov.u32 	%r3, %tid.x;
	mov.u32 	%r4, %ctaid.x;
	mov.u32 	%r5, %ntid.x;
	mad.lo.s32 	%r1, %r4, %r5, %r3;
	setp.ge.s32 	%p1, %r1, %r2;
	@%p1 bra 	$L__BB7_2;
	cvta.to.global.u64 	%rd4, %rd1;
	cvta.to.global.u64 	%rd5, %rd2;
	cvta.to.global.u64 	%rd6, %rd3;
	mul.wide.s32 	%rd7, %r1, 4;
	add.s64 	%rd8, %rd4, %rd7;
	ld.global.u32 	%r6, [%rd8];
	add.s64 	%rd9, %rd5, %rd7;
	ld.global.u32 	%r7, [%rd9];
	mul.lo.s32 	%r8, %r7, %r6;
	add.s64 	%rd10, %rd6, %rd7;
	st.global.u32 	[%rd10], %r8;
$L__BB7_2:
	ret;

}


// ===== COMPILED SASS (sm_100) =====

	.target	sm_100

	.elftype	@"ET_EXEC"


//--------------------- .note.nv.tkinfo           --------------------------
	.section	.note.nv.tkinfo,"",@"SHT_NOTE"
	.sectionflags	@"SHF_NOTE_NV_TKINFO"
	.tkinfo
        /*0018*/ 	.word	0x00000002
        /*0030*/ 	.string	""
        /*0030*/ 	.string	"ptxas"
        /*0030*/ 	.string	"Cuda compilation tools, release 13.0, V13.0.88"
        /*0030*/ 	.string	"Build cuda_13.0.r13.0/compiler.36424714_0"
        /*0030*/ 	.string	"-arch sm_100 -m 64 "



//--------------------- .note.nv.cuinfo           --------------------------
	.section	.note.nv.cuinfo,"",@"SHT_NOTE"
	.sectionflags	@"SHF_NOTE_NV_CUINFO"
        /*0018*/ 	.short	0x0002
        /*001a*/ 	.short	0x0064
        /*001c*/ 	.short	0x0082
	.zero		2


//--------------------- .nv.info                  --------------------------
	.section	.nv.info,"",@"SHT_CUDA_INFO"
	.align	4


	//----- nvinfo : EIATTR_REGCOUNT
	.align		4
        /*0000*/ 	.byte	0x04, 0x2f
        /*0002*/ 	.short	(.L_1 - .L_0)
	.align		4
.L_0:
        /*0004*/ 	.word	index@(_Z20haspSet_th1_sh5_mem4v)
        /*0008*/ 	.word	0x00000004


	//----- nvinfo : EIATTR_FRAME_SIZE
	.align		4
.L_1:
        /*000c*/ 	.byte	0x04, 0x11
        /*000e*/ 	.short	(.L_3 - .L_2)
	.align		4
.L_2:
        /*0010*/ 	.word	index@(_Z20haspSet_th1_sh5_mem4v)
        /*0014*/ 	.word	0x00000000


	//----- nvinfo : EIATTR_REGCOUNT
	.align		4
.L_3:
        /*0018*/ 	.byte	0x04, 0x2f
        /*001a*/ 	.short	(.L_5 - .L_4)
	.align		4
.L_4:
        /*001c*/ 	.word	index@(_Z22haspSet_th2_sh24_mem20v)
        /*0020*/ 	.word	0x00000004


	//----- nvinfo : EIATTR_FRAME_SIZE
	.align		4
.L_5:
        /*0024*/ 	.byte	0x04, 0x11
        /*0026*/ 	.short	(.L_7 - .L_6)
	.align		4
.L_6:
        /*0028*/ 	.word	index@(_Z22haspSet_th2_sh24_mem20v)
        /*002c*/ 	.word	0x00000000


	//----- nvinfo : EIATTR_REGCOUNT
	.align		4
.L_7:
        /*0030*/ 	.byte	0x04, 0x2f
        /*0032*/ 	.short	(.L_9 - .L_8)
	.align		4
.L_8:
        /*0034*/ 	.word	index@(_Z14haspMalloc_th1v)
        /*0038*/ 	.word	0x00000004


	//----- nvinfo : EIATTR_FRAME_SIZE
	.align		4
.L_9:
        /*003c*/ 	.byte	0x04, 0x11
        /*003e*/ 	.short	(.L_11 - .L_10)
	.align		4
.L_10:
        /*0040*/ 	.word	index@(_Z14haspMalloc_th1v)
        /*0044*/ 	.word	0x00000000


	//----- nvinfo : EIATTR_REGCOUNT
	.align		4
.L_11:
        /*0048*/ 	.byte	0x04, 0x2f
        /*004a*/ 	.short	(.L_13 - .L_12)
	.align		4
.L_12:
        /*004c*/ 	.word	index@(_Z14haspMalloc_th2v)
        /*0050*/ 	.word	0x00000004


	//----- nvinfo : EIATTR_FRAME_SIZE
	.align		4
.L_13:
        /*0054*/ 	.byte	0x04, 0x11
        /*0056*/ 	.short	(.L_15 - .L_14)
	.align		4
.L_14:
        /*0058*/ 	.word	index@(_Z14haspMalloc_th2v)
        /*005c*/ 	.word	0x00000000


	//----- nvinfo : EIATTR_REGCOUNT
	.align		4
.L_15:
        /*0060*/ 	.byte	0x04, 0x2f
        /*0062*/ 	.short	(.L_17 - .L_16)
	.align		4
.L_16:
        /*0064*/ 	.word	index@(_Z13haspUnset_th1v)
        /*0068*/ 	.word	0x00000004


	//----- nvinfo : EIATTR_FRAME_SIZE
	.align		4
.L_17:
        /*006c*/ 	.byte	0x04, 0x11
        /*006e*/ 	.short	(.L_19 - .L_18)
	.align		4
.L_18:
        /*0070*/ 	.word	index@(_Z13haspUnset_th1v)
        /*0074*/ 	.word	0x00000000


	//----- nvinfo : EIATTR_REGCOUNT
	.align		4
.L_19:
        /*0078*/ 	.byte	0x04, 0x2f
        /*007a*/ 	.short	(.L_21 - .L_20)
	.align		4
.L_20:
        /*007c*/ 	.word	index@(_Z13haspUnset_th2v)
        /*0080*/ 	.word	0x00000004


	//----- nvinfo : EIATTR_FRAME_SIZE
	.align		4
.L_21:
        /*0084*/ 	.byte	0x04, 0x11
        /*0086*/ 	.short	(.L_23 - .L_22)
	.align		4
.L_22:
        /*0088*/ 	.word	index@(_Z13haspUnset_th2v)
        /*008c*/ 	.word	0x00000000


	//----- nvinfo : EIATTR_REGCOUNT
	.align		4
.L_23:
        /*0090*/ 	.byte	0x04, 0x2f
        /*0092*/ 	.short	(.L_25 - .L_24)
	.align		4
.L_24:
        /*0094*/ 	.word	index@(_Z15vectorAddKernelPiS_S_i)
        /*0098*/ 	.word	0x0000000c


	//----- nvinfo : EIATTR_FRAME_SIZE
	.align		4
.L_25:
        /*009c*/ 	.byte	0x04, 0x11
        /*009e*/ 	.short	(.L_27 - .L_26)
	.align		4
.L_26:
        /*00a0*/ 	.word	index@(_Z15vectorAddKernelPiS_S_i)
        /*00a4*/ 	.word	0x00000000


	//----- nvinfo : EIATTR_REGCOUNT
	.align		4
.L_27:
        /*00a8*/ 	.byte	0x04, 0x2f
        /*00aa*/ 	.short	(.L_29 - .L_28)
	.align		4
.L_28:
        /*00ac*/ 	.word	index@(_Z15vectorMulKernelPiS_S_i)
        /*00b0*/ 	.word	0x0000000c


	//----- nvinfo : EIATTR_FRAME_SIZE
	.align		4
.L_29:
        /*00b4*/ 	.byte	0x04, 0x11
        /*00b6*/ 	.short	(.L_31 - .L_30)
	.align		4
.L_30:
        /*00b8*/ 	.word	index@(_Z15vectorMulKernelPiS_S_i)
        /*00bc*/ 	.word	0x00000000


	//----- nvinfo : EIATTR_MIN_STACK_SIZE
	.align		4
.L_31:
        /*00c0*/ 	.byte	0x04, 0x12
        /*00c2*/ 	.short	(.L_33 - .L_32)
	.align		4
.L_32:
        /*00c4*/ 	.word	index@(_Z15vectorMulKernelPiS_S_i)
        /*00c8*/ 	.word	0x00000000


	//----- nvinfo : EIATTR_MIN_STACK_SIZE
	.align		4
.L_33:
        /*00cc*/ 	.byte	0x04, 0x12
        /*00ce*/ 	.short	(.L_35 - .L_34)
	.align		4
.L_34:
        /*00d0*/ 	.word	index@(_Z15vectorAddKernelPiS_S_i)
        /*00d4*/ 	.word	0x00000000


	//----- nvinfo : EIATTR_MIN_STACK_SIZE
	.align		4
.L_35:
        /*00d8*/ 	.byte	0x04, 0x12
        /*00da*/ 	.short	(.L_37 - .L_36)
	.align		4
.L_36:
        /*00dc*/ 	.word	index@(_Z13haspUnset_th2v)
        /*00e0*/ 	.word	0x00000000


	//----- nvinfo : EIATTR_MIN_STACK_SIZE
	.align		4
.L_37:
        /*00e4*/ 	.byte	0x04, 0x12
        /*00e6*/ 	.short	(.L_39 - .L_38)
	.align		4
.L_38:
        /*00e8*/ 	.word	index@(_Z13haspUnset_th1v)
        /*00ec*/ 	.word	0x00000000


	//----- nvinfo : EIATTR_MIN_STACK_SIZE
	.align		4
.L_39:
        /*00f0*/ 	.byte	0x04, 0x12
        /*00f2*/ 	.short	(.L_41 - .L_40)
	.align		4
.L_40:
        /*00f4*/ 	.word	index@(_Z14haspMalloc_th2v)
        /*00f8*/ 	.word	0x00000000


	//----- nvinfo : EIATTR_MIN_STACK_SIZE
	.align		4
.L_41:
        /*00fc*/ 	.byte	0x04, 0x12
        /*00fe*/ 	.short	(.L_43 - .L_42)
	.align		4
.L_42:
        /*0100*/ 	.word	index@(_Z14haspMalloc_th1v)
        /*0104*/ 	.word	0x00000000


	//----- nvinfo : EIATTR_MIN_STACK_SIZE
	.align		4
.L_43:
        /*0108*/ 	.byte	0x04, 0x12
        /*010a*/ 	.short	(.L_45 - .L_44)
	.align		4
.L_44:
        /*010c*/ 	.word	index@(_Z22haspSet_th2_sh24_mem20v)
        /*0110*/ 	.word	0x00000000


	//----- nvinfo : EIATTR_MIN_STACK_SIZE
	.align		4
.L_45:
        /*0114*/ 	.byte	0x04, 0x12
        /*0116*/ 	.short	(.L_47 - .L_46)
	.align		4
.L_46:
        /*0118*/ 	.word	index@(_Z20haspSet_th1_sh5_mem4v)
        /*011c*/ 	.word	0x00000000
.L_47:


//--------------------- .nv.compat                --------------------------
	.section	.nv.compat,"",@"SHT_CUDA_COMPAT_INFO"
	.align	4
        /*0000*/ 	.byte	0x02, 0x09, 0x00, 0x00, 0x02, 0x02, 0x01, 0x00, 0x02, 0x05, 0x05, 0x00, 0x03, 0x07, 0x01, 0x01
        /*0010*/ 	.byte	0x02, 0x03, 0x00, 0x00, 0x02, 0x06, 0x01, 0x00, 0x04, 0x0b, 0x08, 0x00, 0x09, 0x00, 0x00, 0x00
        /*0020*/ 	.byte	0x00, 0x00, 0x00, 0x00


//--------------------- .nv.info._Z15vectorMulKernelPiS_S_i --------------------------
	.section	.nv.info._Z15vectorMulKernelPiS_S_i,"",@"SHT_CUDA_INFO"
	.sectionflags	@""
	.align	4


	//----- nvinfo : EIATTR_CUDA_API_VERSION
	.align		4
        /*0000*/ 	.byte	0x04, 0x37
        /*0002*/ 	.short	(.L_49 - .L_48)
.L_48:
        /*0004*/ 	.word	0x00000082


	//----- nvinfo : EIATTR_KPARAM_INFO
	.align		4
.L_49:
        /*0008*/ 	.byte	0x04, 0x17
        /*000a*/ 	.short	(.L_51 - .L_50)
.L_50:
        /*000c*/ 	.word	0x00000000
        /*0010*/ 	.short	0x0003
        /*0012*/ 	.short	0x0018
        /*0014*/ 	.byte	0x00, 0xf0, 0x11, 0x00


	//----- nvinfo : EIATTR_KPARAM_INFO
	.align		4
.L_51:
        /*0018*/ 	.byte	0x04, 0x17
        /*001a*/ 	.short	(.L_53 - .L_52)
.L_52:
        /*001c*/ 	.word	0x00000000
        /*0020*/ 	.short	0x0002
        /*0022*/ 	.short	0x0010
        /*0024*/ 	.byte	0x00, 0xf5, 0x21, 0x00


	//----- nvinfo : EIATTR_KPARAM_INFO
	.align		4
.L_53:
        /*0028*/ 	.byte	0x04, 0x17
        /*002a*/ 	.short	(.L_55 - .L_54)
.L_54:
        /*002c*/ 	.word	0x00000000
        /*0030*/ 	.short	0x0001
        /*0032*/ 	.short	0x0008
        /*0034*/ 	.byte	0x00, 0xf5, 0x21, 0x00


	//----- nvinfo : EIATTR_KPARAM_INFO
	.align		4
.L_55:
        /*0038*/ 	.byte	0x04, 0x17
        /*003a*/ 	.short	(.L_57 - .L_56)
.L_56:
        /*003c*/ 	.word	0x00000000
        /*0040*/ 	.short	0x0000
        /*0042*/ 	.short	0x0000
        /*0044*/ 	.byte	0x00, 0xf5, 0x21, 0x00


	//----- nvinfo : EIATTR_SPARSE_MMA_MASK
	.align		4
.L_57:
        /*0048*/ 	.byte	0x03, 0x50
        /*004a*/ 	.short	0x0000


	//----- nvinfo : EIATTR_MAXREG_COUNT
	.align		4
        /*004c*/ 	.byte	0x03, 0x1b
        /*004e*/ 	.short	0x00ff


	//----- nvinfo : EIATTR_MERCURY_ISA_VERSION
	.align		4
        /*0050*/ 	.byte	0x03, 0x5f
        /*0052*/ 	.short	0x0101


	//----- nvinfo : EIATTR_VRC_CTA_INIT_COUNT
	.align		4
        /*0054*/ 	.byte	0x02, 0x4a
	.zero		1
	.zero		1


	//----- nvinfo : EIATTR_EXIT_INSTR_OFFSETS
	.align		4
        /*0058*/ 	.byte	0x04, 0x1c
        /*005a*/ 	.short	(.L_59 - .L_58)


	//   ....[0]....
.L_58:
        /*005c*/ 	.word	0x00000070


	//   ....[1]....
        /*0060*/ 	.word	0x00000130


	//----- nvinfo : EIATTR_CBANK_PARAM_SIZE
	.align		4
.L_59:
        /*0064*/ 	.byte	0x03, 0x19
        /*0066*/ 	.short	0x001c


	//----- nvinfo : EIATTR_PARAM_CBANK
	.align		4
        /*0068*/ 	.byte	0x04, 0x0a
        /*006a*/ 	.short	(.L_61 - .L_60)
	.align		4
.L_60:
        /*006c*/ 	.word	index@(.nv.constant0._Z15vectorMulKernelPiS_S_i)
        /*0070*/ 	.short	0x0380
        /*0072*/ 	.short	0x001c


	//----- nvinfo : EIATTR_SW_WAR
	.align		4
.L_61:
        /*0074*/ 	.byte	0x04, 0x36
        /*0076*/ 	.short	(.L_63 - .L_62)
.L_62:
        /*0078*/ 	.word	0x00000008
.L_63:


//--------------------- .nv.info._Z15vectorAddKernelPiS_S_i --------------------------
	.section	.nv.info._Z15vectorAddKernelPiS_S_i,"",@"SHT_CUDA_INFO"
	.sectionflags	@""
	.align	4


	//----- nvinfo : EIATTR_CUDA_API_VERSION
	.align		4
        /*0000*/ 	.byte	0x04, 0x37
        /*0002*/ 	.short	(.L_65 - .L_64)
.L_64:
        /*0004*/ 	.word	0x00000082


	//----- nvinfo : EIATTR_KPARAM_INFO
	.align		4
.L_65:
        /*0008*/ 	.byte	0x04, 0x17
        /*000a*/ 	.short	(.L_67 - .L_66)
.L_66:
        /*000c*/ 	.word	0x00000000
        /*0010*/ 	.short	0x0003
        /*0012*/ 	.short	0x0018
        /*0014*/ 	.byte	0x00, 0xf0, 0x11, 0x00


	//----- nvinfo : EIATTR_KPARAM_INFO
	.align		4
.L_67:
        /*0018*/ 	.byte	0x04, 0x17
        /*001a*/ 	.short	(.L_69 - .L_68)
.L_68:
        /*001c*/ 	.word	0x00000000
        /*0020*/ 	.short	0x0002
        /*0022*/ 	.short	0x0010
        /*0024*/ 	.byte	0x00, 0xf5, 0x21, 0x00


	//----- nvinfo : EIATTR_KPARAM_INFO
	.align		4
.L_69:
        /*0028*/ 	.byte	0x04, 0x17
        /*002a*/ 	.short	(.L_71 - .L_70)
.L_70:
        /*002c*/ 	.word	0x00000000
        /*0030*/ 	.short	0x0001
        /*0032*/ 	.short	0x0008
        /*0034*/ 	.byte	0x00, 0xf5, 0x21, 0x00


	//----- nvinfo : EIATTR_KPARAM_INFO
	.align		4
.L_71:
        /*0038*/ 	.byte	0x04, 0x17
        /*003a*/ 	.short	(.L_73 - .L_72)
.L_72:
        /*003c*/ 	.word	0x00000000
        /*0040*/ 	.short	0x0000
        /*0042*/ 	.short	0x0000
        /*0044*/ 	.byte	0x00, 0xf5, 0x21, 0x00


	//----- nvinfo : EIATTR_SPARSE_MMA_MASK
	.align		4
.L_73:
        /*0048*/ 	.byte	0x03, 0x50
        /*004a*/ 	.short	0x0000


	//----- nvinfo : EIATTR_MAXREG_COUNT
	.align		4
        /*004c*/ 	.byte	0x03, 0x1b
        /*004e*/ 	.short	0x00ff


	//----- nvinfo : EIATTR_MERCURY_ISA_VERSION
	.align		4
        /*0050*/ 	.byte	0x03, 0x5f
        /*0052*/ 	.short	0x0101


	//----- nvinfo : EIATTR_VRC_CTA_INIT_COUNT
	.align		4
        /*0054*/ 	.byte	0x02, 0x4a
	.zero		1
	.zero		1


	//----- nvinfo : EIATTR_EXIT_INSTR_OFFSETS
	.align		4
        /*0058*/ 	.byte	0x04, 0x1c
        /*005a*/ 	.short	(.L_75 - .L_74)


	//   ....[0]....
.L_74:
        /*005c*/ 	.word	0x00000070


	//   ....[1]....
        /*0060*/ 	.word	0x00000130


	//----- nvinfo : EIATTR_CBANK_PARAM_SIZE
	.align		4
.L_75:
        /*0064*/ 	.byte	0x03, 0x19
        /*0066*/ 	.short	0x001c


	//----- nvinfo : EIATTR_PARAM_CBANK
	.align		4
        /*0068*/ 	.byte	0x04, 0x0a
        /*006a*/ 	.short	(.L_77 - .L_76)
	.align		4
.L_76:
        /*006c*/ 	.word	index@(.nv.constant0._Z15vectorAddKernelPiS_S_i)
        /*0070*/ 	.short	0x0380
        /*0072*/ 	.short	0x001c


	//----- nvinfo : EIATTR_SW_WAR
	.align		4
.L_77:
        /*0074*/ 	.byte	0x04, 0x36
        /*0076*/ 	.short	(.L_79 - .L_78)
.L_78:
        /*0078*/ 	.word	0x00000008
.L_79:


//--------------------- .nv.info._Z13haspUnset_th2v --------------------------
	.section	.nv.info._Z13haspUnset_th2v,"",@"SHT_CUDA_INFO"
	.sectionflags	@""
	.align	4


	//----- nvinfo : EIATTR_CUDA_API_VERSION
	.align		4
        /*0000*/ 	.byte	0x04, 0x37
        /*0002*/ 	.short	(.L_81 - .L_80)
.L_80:
        /*0004*/ 	.word	0x00000082


	//----- nvinfo : EIATTR_SPARSE_MMA_MASK
	.align		4
.L_81:
        /*0008*/ 	.byte	0x03, 0x50
        /*000a*/ 	.short	0x0000


	//----- nvinfo : EIATTR_MAXREG_COUNT
	.align		4
        /*000c*/ 	.byte	0x03, 0x1b
        /*000e*/ 	.short	0x00ff


	//----- nvinfo : EIATTR_MERCURY_ISA_VERSION
	.align		4
        /*0010*/ 	.byte	0x03, 0x5f
        /*0012*/ 	.short	0x0101


	//----- nvinfo : EIATTR_VRC_CTA_INIT_COUNT
	.align		4
        /*0014*/ 	.byte	0x02, 0x4a
	.zero		1
	.zero		1


	//----- nvinfo : EIATTR_EXIT_INSTR_OFFSETS
	.align		4
        /*0018*/ 	.byte	0x04, 0x1c
        /*001a*/ 	.short	(.L_83 - .L_82)


	//   ....[0]....
.L_82:
        /*001c*/ 	.word	0x00000010


	//----- nvinfo : EIATTR_SW_WAR
	.align		4
.L_83:
        /*0020*/ 	.byte	0x04, 0x36
        /*0022*/ 	.short	(.L_85 - .L_84)
.L_84:
        /*0024*/ 	.word	0x00000008
.L_85:


//--------------------- .nv.info._Z13haspUnset_th1v --------------------------
	.section	.nv.info._Z13haspUnset_th1v,"",@"SHT_CUDA_INFO"
	.sectionflags	@""
	.align	4


	//----- nvinfo : EIATTR_CUDA_API_VERSION
	.align		4
        /*0000*/ 	.byte	0x04, 0x37
        /*0002*/ 	.short	(.L_87 - .L_86)
.L_86:
        /*0004*/ 	.word	0x00000082


	//----- nvinfo : EIATTR_SPARSE_MMA_MASK
	.align		4
.L_87:
        /*0008*/ 	.byte	0x03, 0x50
        /*000a*/ 	.short	0x0000


	//----- nvinfo : EIATTR_MAXREG_COUNT
	.align		4
        /*000c*/ 	.byte	0x03, 0x1b
        /*000e*/ 	.short	0x00ff


	//----- nvinfo : EIATTR_MERCURY_ISA_VERSION
	.align		4
        /*0010*/ 	.byte	0x03, 0x5f
        /*0012*/ 	.short	0x0101


	//----- nvinfo : EIATTR_VRC_CTA_INIT_COUNT
	.align		4
        /*0014*/ 	.byte	0x02, 0x4a
	.zero		1
	.zero		1


	//----- nvinfo : EIATTR_EXIT_INSTR_OFFSETS
	.align		4
        /*0018*/ 	.byte	0x04, 0x1c
        /*001a*/ 	.short	(.L_89 - .L_88)


	//   ....[0]....
.L_88:
        /*001c*/ 	.word	0x00000010


	//----- nvinfo : EIATTR_SW_WAR
	.align		4
.L_89:
        /*0020*/ 	.byte	0x04, 0x36
        /*0022*/ 	.short	(.L_91 - .L_90)
.L_90:
        /*0024*/ 	.word	0x00000008
.L_91:


//--------------------- .nv.info._Z14haspMalloc_th2v --------------------------
	.section	.nv.info._Z14haspMalloc_th2v,"",@"SHT_CUDA_INFO"
	.sectionflags	@""
	.align	4


	//----- nvinfo : EIATTR_CUDA_API_VERSION
	.align		4
        /*0000*/ 	.byte	0x04, 0x37
        /*0002*/ 	.short	(.L_93 - .L_92)
.L_92:
        /*0004*/ 	.word	0x00000082


	//----- nvinfo : EIATTR_SPARSE_MMA_MASK
	.align		4
.L_93:
        /*0008*/ 	.byte	0x03, 0x50
        /*000a*/ 	.short	0x0000


	//----- nvinfo : EIATTR_MAXREG_COUNT
	.align		4
        /*000c*/ 	.byte	0x03, 0x1b
        /*000e*/ 	.short	0x00ff


	//----- nvinfo : EIATTR_MERCURY_ISA_VERSION
	.align		4
        /*0010*/ 	.byte	0x03, 0x5f
        /*0012*/ 	.short	0x0101


	//----- nvinfo : EIATTR_VRC_CTA_INIT_COUNT
	.align		4
        /*0014*/ 	.byte	0x02, 0x4a
	.zero		1
	.zero		1


	//----- nvinfo : EIATTR_EXIT_INSTR_OFFSETS
	.align		4
        /*0018*/ 	.byte	0x04, 0x1c
        /*001a*/ 	.short	(.L_95 - .L_94)


	//   ....[0]....
.L_94:
        /*001c*/ 	.word	0x00000010


	//----- nvinfo : EIATTR_SW_WAR
	.align		4
.L_95:
        /*0020*/ 	.byte	0x04, 0x36
        /*0022*/ 	.short	(.L_97 - .L_96)
.L_96:
        /*0024*/ 	.word	0x00000008
.L_97:


//--------------------- .nv.info._Z14haspMalloc_th1v --------------------------
	.section	.nv.info._Z14haspMalloc_th1v,"",@"SHT_CUDA_INFO"
	.sectionflags	@""
	.align	4


	//----- nvinfo : EIATTR_CUDA_API_VERSION
	.align		4
        /*0000*/ 	.byte	0x04, 0x37
        /*0002*/ 	.short	(.L_99 - .L_98)
.L_98:
        /*0004*/ 	.word	0x00000082


	//----- nvinfo : EIATTR_SPARSE_MMA_MASK
	.align		4
.L_99:
        /*0008*/ 	.byte	0x03, 0x50
        /*000a*/ 	.short	0x0000


	//----- nvinfo : EIATTR_MAXREG_COUNT
	.align		4
        /*000c*/ 	.byte	0x03, 0x1b
        /*000e*/ 	.short	0x00ff


	//----- nvinfo : EIATTR_MERCURY_ISA_VERSION
	.align		4
        /*0010*/ 	.byte	0x03, 0x5f
        /*0012*/ 	.short	0x0101


	//----- nvinfo : EIATTR_VRC_CTA_INIT_COUNT
	.align		4
        /*0014*/ 	.byte	0x02, 0x4a
	.zero		1
	.zero		1


	//----- nvinfo : EIATTR_EXIT_INSTR_OFFSETS
	.align		4
        /*0018*/ 	.byte	0x04, 0x1c
        /*001a*/ 	.short	(.L_101 - .L_100)


	//   ....[0]....
.L_100:
        /*001c*/ 	.word	0x00000010


	//----- nvinfo : EIATTR_SW_WAR
	.align		4
.L_101:
        /*0020*/ 	.byte	0x04, 0x36
        /*0022*/ 	.short	(.L_103 - .L_102)
.L_102:
        /*0024*/ 	.word	0x00000008
.L_103:


//--------------------- .nv.info._Z22haspSet_th2_sh24_mem20v --------------------------
	.section	.nv.info._Z22haspSet_th2_sh24_mem20v,"",@"SHT_CUDA_INFO"
	.sectionflags	@""
	.align	4


	//----- nvinfo : EIATTR_CUDA_API_VERSION
	.align		4
        /*0000*/ 	.byte	0x04, 0x37
        /*0002*/ 	.short	(.L_105 - .L_104)
.L_104:
        /*0004*/ 	.word	0x00000082


	//----- nvinfo : EIATTR_SPARSE_MMA_MASK
	.align		4
.L_105:
        /*0008*/ 	.byte	0x03, 0x50
        /*000a*/ 	.short	0x0000


	//----- nvinfo : EIATTR_MAXREG_COUNT
	.align		4
        /*000c*/ 	.byte	0x03, 0x1b
        /*000e*/ 	.short	0x00ff


	//----- nvinfo : EIATTR_MERCURY_ISA_VERSION
	.align		4
        /*0010*/ 	.byte	0x03, 0x5f
        /*0012*/ 	.short	0x0101


	//----- nvinfo : EIATTR_VRC_CTA_INIT_COUNT
	.align		4
        /*0014*/ 	.byte	0x02, 0x4a
	.zero		1
	.zero		1


	//----- nvinfo : EIATTR_EXIT_INSTR_OFFSETS
	.align		4
        /*0018*/ 	.byte	0x04, 0x1c
        /*001a*/ 	.short	(.L_107 - .L_106)


	//   ....[0]....
.L_106:
        /*001c*/ 	.word	0x00000010


	//----- nvinfo : EIATTR_SW_WAR
	.align		4
.L_107:
        /*0020*/ 	.byte	0x04, 0x36
        /*0022*/ 	.short	(.L_109 - .L_108)
.L_108:
        /*0024*/ 	.word	0x00000008
.L_109:


//--------------------- .nv.info._Z20haspSet_th1_sh5_mem4v --------------------------
	.section	.nv.info._Z20haspSet_th1_sh5_mem4v,"",@"SHT_CUDA_INFO"
	.sectionflags	@""
	.align	4


	//----- nvinfo : EIATTR_CUDA_API_VERSION
	.align		4
        /*0000*/ 	.byte	0x04, 0x37
        /*0002*/ 	.short	(.L_111 - .L_110)
.L_110:
        /*0004*/ 	.word	0x00000082


	//----- nvinfo : EIATTR_SPARSE_MMA_MASK
	.align		4
.L_111:
        /*0008*/ 	.byte	0x03, 0x50
        /*000a*/ 	.short	0x0000


	//----- nvinfo : EIATTR_MAXREG_COUNT
	.align		4
        /*000c*/ 	.byte	0x03, 0x1b
        /*000e*/ 	.short	0x00ff


	//----- nvinfo : EIATTR_MERCURY_ISA_VERSION
	.align		4
        /*0010*/ 	.byte	0x03, 0x5f
        /*0012*/ 	.short	0x0101


	//----- nvinfo : EIATTR_VRC_CTA_INIT_COUNT
	.align		4
        /*0014*/ 	.byte	0x02, 0x4a
	.zero		1
	.zero		1


	//----- nvinfo : EIATTR_EXIT_INSTR_OFFSETS
	.align		4
        /*0018*/ 	.byte	0x04, 0x1c
        /*001a*/ 	.short	(.L_113 - .L_112)


	//   ....[0]....
.L_112:
        /*001c*/ 	.word	0x00000010


	//----- nvinfo : EIATTR_SW_WAR
	.align		4
.L_113:
        /*0020*/ 	.byte	0x04, 0x36
        /*0022*/ 	.short	(.L_115 - .L_114)
.L_114:
        /*0024*/ 	.word	0x00000008
.L_115:


//--------------------- .nv.callgraph             --------------------------
	.section	.nv.callgraph,"",@"SHT_CUDA_CALLGRAPH"
	.align	4
	.sectionentsize	8
	.align		4
        /*0000*/ 	.word	0x00000000
	.align		4
        /*0004*/ 	.word	0xffffffff
	.align		4
        /*0008*/ 	.word	0x00000000
	.align		4
        /*000c*/ 	.word	0xfffffffe
	.align		4
        /*0010*/ 	.word	0x00000000
	.align		4
        /*0014*/ 	.word	0xfffffffd
	.align		4
        /*0018*/ 	.word	0x00000000
	.align		4
        /*001c*/ 	.word	0xfffffffc


//--------------------- .text._Z15vectorMulKernelPiS_S_i --------------------------
	.section	.text._Z15vectorMulKernelPiS_S_i,"ax",@progbits
	.align	128
        .global         _Z15vectorMulKernelPiS_S_i
        .type           _Z15vectorMulKernelPiS_S_i,@function
        .size           _Z15vectorMulKernelPiS_S_i,(.L_x_8 - _Z15vectorMulKernelPiS_S_i)
        .other          _Z15vectorMulKernelPiS_S_i,@"STO_CUDA_ENTRY STV_DEFAULT"
_Z15vectorMulKernelPiS_S_i:
.text._Z15vectorMulKernelPiS_S_i:
[----:B------:R-:W-:Y:S01]  /*0000*/  LDC R1, c[0x0][0x37c] ;  /* 0x0000df00ff017b82 */ /* 0x000fe20000000800 */
[----:B------:R-:W0:Y:S07]  /*0010*/  S2R R9, SR_TID.X ;  /* 0x0000000000097919 */ /* 0x000e2e0000002100 */
[----:B------:R-:W0:Y:S01]  /*0020*/  S2UR UR4, SR_CTAID.X ;  /* 0x00000000000479c3 */ /* 0x000e220000002500 */
[----:B------:R-:W1:Y:S07]  /*0030*/  LDCU UR5, c[0x0][0x398] ;  /* 0x00007300ff0577ac */ /* 0x000e6e0008000800 */
[----:B------:R-:W0:Y:S02]  /*0040*/  LDC R0, c[0x0][0x360] ;  /* 0x0000d800ff007b82 */ /* 0x000e240000000800 */
[----:B0-----:R-:W-:-:S05]  /*0050*/  IMAD R9, R0, UR4, R9 ;  /* 0x0000000400097c24 */ /* 0x001fca000f8e0209 */
[----:B-1----:R-:W-:-:S13]  /*0060*/  ISETP.GE.AND P0, PT, R9, UR5, PT ;  /* 0x0000000509007c0c */ /* 0x002fda000bf06270 */
[----:B------:R-:W-:Y:S05]  /*0070*/  @P0 EXIT ;  /* 0x000000000000094d */ /* 0x000fea0003800000 */
[----:B------:R-:W0:Y:S01]  /*0080*/  LDC.64 R2, c[0x0][0x380] ;  /* 0x0000e000ff027b82 */ /* 0x000e220000000a00 */
[----:B------:R-:W1:Y:S07]  /*0090*/  LDCU.64 UR4, c[0x0][0x358] ;  /* 0x00006b00ff0477ac */ /* 0x000e6e0008000a00 */
[----:B------:R-:W2:Y:S08]  /*00a0*/  LDC.64 R4, c[0x0][0x388] ;  /* 0x0000e200ff047b82 */ /* 0x000eb00000000a00 */
[----:B------:R-:W3:Y:S01]  /*00b0*/  LDC.64 R6, c[0x0][0x390] ;  /* 0x0000e400ff067b82 */ /* 0x000ee20000000a00 */
[----:B0-----:R-:W-:-:S06]  /*00c0*/  IMAD.WIDE R2, R9, 0x4, R2 ;  /* 0x0000000409027825 */ /* 0x001fcc00078e0202 */
[----:B-1----:R-:W4:Y:S01]  /*00d0*/  LDG.E R2, desc[UR4][R2.64] ;  /* 0x0000000402027981 */ /* 0x002f22000c1e1900 */
[----:B--2---:R-:W-:-:S06]  /*00e0*/  IMAD.WIDE R4, R9, 0x4, R4 ;  /* 0x0000000409047825 */ /* 0x004fcc00078e0204 */
[----:B------:R-:W4:Y:S01]  /*00f0*/  LDG.E R5, desc[UR4][R4.64] ;  /* 0x0000000404057981 */ /* 0x000f22000c1e1900 */
[----:B---3--:R-:W-:-:S04]  /*0100*/  IMAD.WIDE R6, R9, 0x4, R6 ;  /* 0x0000000409067825 */ /* 0x008fc800078e0206 */
[----:B----4-:R-:W-:-:S05]  /*0110*/  IMAD R9, R2, R5, RZ ;  /* 0x0000000502097224 */ /* 0x010fca00078e02ff */
[----:B------:R-:W-:Y:S01]  /*0120*/  STG.E desc[UR4][R6.64], R9 ;  /* 0x0000000906007986 */ /* 0x000fe2000c101904 */
[----:B------:R-:W-:Y:S05]  /*0130*/  EXIT ;  /* 0x000000000000794d */ /* 0x000fea0003800000 */
.L_x_0:
[----:B------:R-:W-:-:S00]  /*0140*/  BRA `(.L_x_0) ;  /* 0xfffffffc00fc7947 */ /* 0x000fc0000383ffff */
[----:B------:R-:W-:-:S00]  /*0150*/  NOP ;  /* 0x0000000000007918 */ /* 0x000fc00000000000 */
        /* <DEDUP_REMOVED lines=10> */
.L_x_8:


//--------------------- .text._Z15vectorAddKernelPiS_S_i --------------------------
	.section	.text._Z15vectorAddKernelPiS_S_i,"ax",@progbits
	.align	128
        .global         _Z15vectorAddKernelPiS_S_i
        .type           _Z15vectorAddKernelPiS_S_i,@function
        .size           _Z15vectorAddKernelPiS_S_i,(.L_x_9 - _Z15vectorAddKernelPiS_S_i)
        .other          _Z15vectorAddKernelPiS_S_i,@"STO_CUDA_ENTRY STV_DEFAULT"
_Z15vectorAddKernelPiS_S_i:
.text._Z15vectorAddKernelPiS_S_i:
        /* <DEDUP_REMOVED lines=16> */
[----:B---3--:R-:W-:Y:S01]  /*0100*/  IMAD.WIDE R6, R9, 0x4, R6 ;  /* 0x0000000409067825 */ /* 0x008fe200078e0206 */
[----:B----4-:R-:W-:-:S05]  /*0110*/  IADD3 R9, PT, PT, R2, R5, RZ ;  /* 0x0000000502097210 */ /* 0x010fca0007ffe0ff */
[----:B------:R-:W-:Y:S01]  /*0120*/  STG.E desc[UR4][R6.64], R9 ;  /* 0x0000000906007986 */ /* 0x000fe2000c101904 */
[----:B------:R-:W-:Y:S05]  /*0130*/  EXIT ;  /* 0x000000000000794d */ /* 0x000fea0003800000 */
.L_x_1:
        /* <DEDUP_REMOVED lines=12> */
.L_x_9:


//--------------------- .text._Z13haspUnset_th2v  --------------------------
	.section	.text._Z13haspUnset_th2v,"ax",@progbits
	.align	128
        .global         _Z13haspUnset_th2v
        .type           _Z13haspUnset_th2v,@function
        .size           _Z13haspUnset_th2v,(.L_x_10 - _Z13haspUnset_th2v)
        .other          _Z13haspUnset_th2v,@"STO_CUDA_ENTRY STV_DEFAULT"
_Z13haspUnset_th2v:
.text._Z13haspUnset_th2v:
[----:B------:R-:W-:Y:S01]  /*0000*/  LDC R1, c[0x0][0x37c] ;  /* 0x0000df00ff017b82 */ /* 0x000fe20000000800 */
[----:B------:R-:W-:Y:S05]  /*0010*/  EXIT ;  /* 0x000000000000794d */ /* 0x000fea0003800000 */
.L_x_2:
        /* <DEDUP_REMOVED lines=14> */
.L_x_10:


//--------------------- .text._Z13haspUnset_th1v  --------------------------
	.section	.text._Z13haspUnset_th1v,"ax",@progbits
	.align	128
        .global         _Z13haspUnset_th1v
        .type           _Z13haspUnset_th1v,@function
        .size           _Z13haspUnset_th1v,(.L_x_11 - _Z13haspUnset_th1v)
        .other          _Z13haspUnset_th1v,@"STO_CUDA_ENTRY STV_DEFAULT"
_Z13haspUnset_th1v:
.text._Z13haspUnset_th1v:
[----:B------:R-:W-:Y:S01]  /*0000*/  LDC R1, c[0x0][0x37c] ;  /* 0x0000df00ff017b82 */ /* 0x000fe20000000800 */
[----:B------:R-:W-:Y:S05]  /*0010*/  EXIT ;  /* 0x000000000000794d */ /* 0x000fea0003800000 */
.L_x_3:
        /* <DEDUP_REMOVED lines=14> */
.L_x_11:


//--------------------- .text._Z14haspMalloc_th2v --------------------------
	.section	.text._Z14haspMalloc_th2v,"ax",@progbits
	.align	128
        .global         _Z14haspMalloc_th2v
        .type           _Z14haspMalloc_th2v,@function
        .size           _Z14haspMalloc_th2v,(.L_x_12 - _Z14haspMalloc_th2v)
        .other          _Z14haspMalloc_th2v,@"STO_CUDA_ENTRY STV_DEFAULT"
_Z14haspMalloc_th2v:
.text._Z14haspMalloc_th2v:
[----:B------:R-:W-:Y:S01]  /*0000*/  LDC R1, c[0x0][0x37c] ;  /* 0x0000df00ff017b82 */ /* 0x000fe20000000800 */
[----:B------:R-:W-:Y:S05]  /*0010*/  EXIT ;  /* 0x000000000000794d */ /* 0x000fea0003800000 */
.L_x_4:
        /* <DEDUP_REMOVED lines=14> */
.L_x_12:


//--------------------- .text._Z14haspMalloc_th1v --------------------------
	.section	.text._Z14haspMalloc_th1v,"ax",@progbits
	.align	128
        .global         _Z14haspMalloc_th1v
        .type           _Z14haspMalloc_th1v,@function
        .size           _Z14haspMalloc_th1v,(.L_x_13 - _Z14haspMalloc_th1v)
        .other          _Z14haspMalloc_th1v,@"STO_CUDA_ENTRY STV_DEFAULT"
_Z14haspMalloc_th1v:
.text._Z14haspMalloc_th1v:
[----:B------:R-:W-:Y:S01]  /*0000*/  LDC R1, c[0x0][0x37c] ;  /* 0x0000df00ff017b82 */ /* 0x000fe20000000800 */
[----:B------:R-:W-:Y:S05]  /*0010*/  EXIT ;  /* 0x000000000000794d */ /* 0x000fea0003800000 */
.L_x_5:
        /* <DEDUP_REMOVED lines=14> */
.L_x_13:


//--------------------- .text._Z22haspSet_th2_sh24_mem20v --------------------------
	.section	.text._Z22haspSet_th2_sh24_mem20v,"ax",@progbits
	.align	128
        .global         _Z22haspSet_th2_sh24_mem20v
        .type           _Z22haspSet_th2_sh24_mem20v,@function
        .size           _Z22haspSet_th2_sh24_mem20v,(.L_x_14 - _Z22haspSet_th2_sh24_mem20v)
        .other          _Z22haspSet_th2_sh24_mem20v,@"STO_CUDA_ENTRY STV_DEFAULT"
_Z22haspSet_th2_sh24_mem20v:
.text._Z22haspSet_th2_sh24_mem20v:
[----:B------:R-:W-:Y:S01]  /*0000*/  LDC R1, c[0x0][0x37c] ;  /* 0x0000df00ff017b82 */ /* 0x000fe20000000800 */
[----:B------:R-:W-:Y:S05]  /*0010*/  EXIT ;  /* 0x000000000000794d */ /* 0x000fea0003800000 */
.L_x_6:
        /* <DEDUP_REMOVED lines=14> */
.L_x_14:


//--------------------- .text._Z20haspSet_th1_sh5_mem4v --------------------------
	.section	.text._Z20haspSet_th1_sh5_mem4v,"ax",@progbits
	.align	128
        .global         _Z20haspSet_th1_sh5_mem4v
        .type           _Z20haspSet_th1_sh5_mem4v,@function
        .size           _Z20haspSet_th1_sh5_mem4v,(.L_x_15 - _Z20haspSet_th1_sh5_mem4v)
        .other          _Z20haspSet_th1_sh5_mem4v,@"STO_CUDA_ENTRY STV_DEFAULT"
_Z20haspSet_th1_sh5_mem4v:
.text._Z20haspSet_th1_sh5_mem4v:
[----:B------:R-:W-:Y:S01]  /*0000*/  LDC R1, c[0x0][0x37c] ;  /* 0x0000df00ff017b82 */ /* 0x000fe20000000800 */
[----:B------:R-:W-:Y:S05]  /*0010*/  EXIT ;  /* 0x000000000000794d */ /* 0x000fea0003800000 */
.L_x_7:
        /* <DEDUP_REMOVED lines=14> */
.L_x_15:


//--------------------- .nv.shared.reserved.0     --------------------------
	.section	.nv.shared.reserved.0,"aw",@nobits
	.weak		__nv_reservedSMEM_offset_0_alias
	.size		__nv_reservedSMEM_offset_0_alias, 0, 64
	.other		__nv_reservedSMEM_offset_0_alias,@"STO_CUDA_RESERVED_SHARED STV_DEFAULT"
__nv_reservedSMEM_offset_0_alias:
	.zero		0
	.zero		64


//--------------------- .nv.constant0._Z15vectorMulKernelPiS_S_i --------------------------
	.section	.nv.constant0._Z15vectorMulKernelPiS_S_i,"a",@progbits
	.sectionflags	@""
	.align	4
.nv.constant0._Z15vectorMulKernelPiS_S_i:
	.zero		924


//--------------------- .nv.constant0._Z15vectorAddKernelPiS_S_i --------------------------
	.section	.nv.constant0._Z15vectorAddKernelPiS_S_i,"a",@progbits
	.sectionflags	@""
	.align	4
.nv.constant0._Z15vectorAddKernelPiS_S_i:
	.zero		924


//--------------------- .nv.constant0._Z13haspUnset_th2v --------------------------
	.section	.nv.constant0._Z13haspUnset_th2v,"a",@progbits
	.sectionflags	@""
	.align	4
.nv.constant0._Z13haspUnset_th2v:
	.zero		896


//--------------------- .nv.constant0._Z13haspUnset_th1v --------------------------
	.section	.nv.constant0._Z13haspUnset_th1v,"a",@progbits
	.sectionflags	@""
	.align	4
.nv.constant0._Z13haspUnset_th1v:
	.zero		896


//--------------------- .nv.constant0._Z14haspMalloc_th2v --------------------------
	.section	.nv.constant0._Z14haspMalloc_th2v,"a",@progbits
	.sectionflags	@""
	.align	4
.nv.constant0._Z14haspMalloc_th2v:
	.zero		896


//--------------------- .nv.constant0._Z14haspMalloc_th1v --------------------------
	.section	.nv.constant0._Z14haspMalloc_th1v,"a",@progbits
	.sectionflags	@""
	.align	4
.nv.constant0._Z14haspMalloc_th1v:
	.zero		896


//--------------------- .nv.constant0._Z22haspSet_th2_sh24_mem20v --------------------------
	.section	.nv.constant0._Z22haspSet_th2_sh24_mem20v,"a",@progbits
	.sectionflags	@""
	.align	4
.nv.constant0._Z22haspSet_th2_sh24_mem20v:
	.zero		896


//--------------------- .nv.constant0._Z20haspSet_th1_sh5_mem4v --------------------------
	.section	.nv.constant0._Z20haspSet_th1_sh5_mem4v,"a",@progbits
	.sectionflags	@""
	.align	4
.nv.constant0._Z20haspSet_th1_sh5_mem4v:
	.zero		896


//--------------------- SYMBOLS --------------------------

	.type		.nv.reservedSmem.offset0,@object
	.size		.nv.reservedSmem.offset0,0x4
